//
// Generated by NVIDIA NVVM Compiler
//
// Compiler Build ID: CL-36424714
// Cuda compilation tools, release 13.0, V13.0.88
// Based on NVVM 20.0.0
//

.version 9.0
.target sm_100
.address_size 64

	// .globl	_Z9Stencil2DI15StencilOperatorLi3ELi3EEvPKfPfjjS2_

.visible .entry _Z9Stencil2DI15StencilOperatorLi3ELi3EEvPKfPfjjS2_(
	.param .u64 .ptr .align 1 _Z9Stencil2DI15StencilOperatorLi3ELi3EEvPKfPfjjS2__param_0,
	.param .u64 .ptr .align 1 _Z9Stencil2DI15StencilOperatorLi3ELi3EEvPKfPfjjS2__param_1,
	.param .u32 _Z9Stencil2DI15StencilOperatorLi3ELi3EEvPKfPfjjS2__param_2,
	.param .u32 _Z9Stencil2DI15StencilOperatorLi3ELi3EEvPKfPfjjS2__param_3,
	.param .u64 .ptr .align 1 _Z9Stencil2DI15StencilOperatorLi3ELi3EEvPKfPfjjS2__param_4
)
{
	.reg .pred 	%p<11>;
	.reg .b32 	%r<40>;
	.reg .b32 	%f<28>;
	.reg .b64 	%rd<36>;

	ld.param.u64 	%rd1, [_Z9Stencil2DI15StencilOperatorLi3ELi3EEvPKfPfjjS2__param_0];
	ld.param.u64 	%rd2, [_Z9Stencil2DI15StencilOperatorLi3ELi3EEvPKfPfjjS2__param_1];
	ld.param.u32 	%r1, [_Z9Stencil2DI15StencilOperatorLi3ELi3EEvPKfPfjjS2__param_2];
	ld.param.u32 	%r2, [_Z9Stencil2DI15StencilOperatorLi3ELi3EEvPKfPfjjS2__param_3];
	ld.param.u64 	%rd3, [_Z9Stencil2DI15StencilOperatorLi3ELi3EEvPKfPfjjS2__param_4];
	cvta.to.global.u64 	%rd4, %rd1;
	cvta.to.global.u64 	%rd5, %rd3;
	mov.u32 	%r3, %ctaid.x;
	mov.u32 	%r4, %ntid.x;
	mov.u32 	%r5, %tid.x;
	mad.lo.s32 	%r6, %r3, %r4, %r5;
	mov.u32 	%r7, %ctaid.y;
	mov.u32 	%r8, %ntid.y;
	mov.u32 	%r9, %tid.y;
	mad.lo.s32 	%r10, %r7, %r8, %r9;
	setp.lt.s32 	%p1, %r6, 1;
	selp.b32 	%r11, %r1, %r6, %p1;
	setp.eq.s32 	%p2, %r10, 0;
	selp.b32 	%r12, %r2, %r10, %p2;
	setp.gt.s32 	%p3, %r11, %r1;
	not.b32 	%r13, %r1;
	selp.b32 	%r14, %r13, -1, %p3;
	add.s32 	%r15, %r14, %r11;
	setp.gt.s32 	%p4, %r12, %r2;
	not.b32 	%r16, %r2;
	selp.b32 	%r17, %r16, -1, %p4;
	add.s32 	%r18, %r17, %r12;
	ld.global.f32 	%f1, [%rd5];
	mul.lo.s32 	%r19, %r15, %r2;
	add.s32 	%r20, %r19, %r18;
	mul.wide.s32 	%rd6, %r20, 4;
	add.s64 	%rd7, %rd4, %rd6;
	ld.global.f32 	%f2, [%rd7];
	fma.rn.f32 	%f3, %f1, %f2, 0f00000000;
	setp.lt.s32 	%p5, %r10, %r2;
	selp.b32 	%r21, 0, %r2, %p5;
	sub.s32 	%r22, %r10, %r21;
	ld.global.f32 	%f4, [%rd5+4];
	add.s32 	%r23, %r19, %r22;
	mul.wide.s32 	%rd8, %r23, 4;
	add.s64 	%rd9, %rd4, %rd8;
	ld.global.f32 	%f5, [%rd9];
	fma.rn.f32 	%f6, %f4, %f5, %f3;
	add.s32 	%r24, %r10, 1;
	setp.lt.s32 	%p6, %r24, %r2;
	selp.b32 	%r25, 0, %r2, %p6;
	ld.global.f32 	%f7, [%rd5+8];
	cvt.s64.s32 	%rd10, %r19;
	cvt.s64.s32 	%rd11, %r25;
	cvt.u64.u32 	%rd12, %r10;
	sub.s64 	%rd13, %rd12, %rd11;
	add.s64 	%rd14, %rd13, %rd10;
	shl.b64 	%rd15, %rd14, 2;
	add.s64 	%rd16, %rd4, %rd15;
	ld.global.f32 	%f8, [%rd16+4];
	fma.rn.f32 	%f9, %f7, %f8, %f6;
	setp.lt.s32 	%p7, %r6, 0;
	selp.b32 	%r26, %r1, %r6, %p7;
	setp.lt.s32 	%p8, %r26, %r1;
	selp.b32 	%r27, 0, %r1, %p8;
	sub.s32 	%r28, %r26, %r27;
	ld.global.f32 	%f10, [%rd5+12];
	mul.lo.s32 	%r29, %r28, %r2;
	add.s32 	%r30, %r29, %r18;
	mul.wide.s32 	%rd17, %r30, 4;
	add.s64 	%rd18, %rd4, %rd17;
	ld.global.f32 	%f11, [%rd18];
	fma.rn.f32 	%f12, %f10, %f11, %f9;
	ld.global.f32 	%f13, [%rd5+16];
	add.s32 	%r31, %r29, %r22;
	mul.wide.s32 	%rd19, %r31, 4;
	add.s64 	%rd20, %rd4, %rd19;
	ld.global.f32 	%f14, [%rd20];
	fma.rn.f32 	%f15, %f13, %f14, %f12;
	ld.global.f32 	%f16, [%rd5+20];
	cvt.s64.s32 	%rd21, %r29;
	add.s64 	%rd22, %rd13, %rd21;
	shl.b64 	%rd23, %rd22, 2;
	add.s64 	%rd24, %rd4, %rd23;
	ld.global.f32 	%f17, [%rd24+4];
	fma.rn.f32 	%f18, %f16, %f17, %f15;
	setp.lt.s32 	%p9, %r6, -1;
	selp.b32 	%r32, %r1, %r6, %p9;
	add.s32 	%r33, %r32, 1;
	setp.lt.s32 	%p10, %r33, %r1;
	selp.b32 	%r34, 0, %r1, %p10;
	sub.s32 	%r35, %r33, %r34;
	ld.global.f32 	%f19, [%rd5+24];
	mul.lo.s32 	%r36, %r35, %r2;
	add.s32 	%r37, %r36, %r18;
	mul.wide.s32 	%rd25, %r37, 4;
	add.s64 	%rd26, %rd4, %rd25;
	ld.global.f32 	%f20, [%rd26];
	fma.rn.f32 	%f21, %f19, %f20, %f18;
	ld.global.f32 	%f22, [%rd5+28];
	add.s32 	%r38, %r36, %r22;
	mul.wide.s32 	%rd27, %r38, 4;
	add.s64 	%rd28, %rd4, %rd27;
	ld.global.f32 	%f23, [%rd28];
	fma.rn.f32 	%f24, %f22, %f23, %f21;
	cvta.to.global.u64 	%rd29, %rd2;
	ld.global.f32 	%f25, [%rd5+32];
	cvt.s64.s32 	%rd30, %r36;
	add.s64 	%rd31, %rd13, %rd30;
	shl.b64 	%rd32, %rd31, 2;
	add.s64 	%rd33, %rd4, %rd32;
	ld.global.f32 	%f26, [%rd33+4];
	fma.rn.f32 	%f27, %f25, %f26, %f24;
	mad.lo.s32 	%r39, %r2, %r6, %r10;
	mul.wide.s32 	%rd34, %r39, 4;
	add.s64 	%rd35, %rd29, %rd34;
	st.global.f32 	[%rd35], %f27;
	ret;

}


// ===== COMPILED SASS (sm_100) =====

	.target	sm_100

	.elftype	@"ET_EXEC"


//--------------------- .note.nv.tkinfo           --------------------------
	.section	.note.nv.tkinfo,"",@"SHT_NOTE"
	.sectionflags	@"SHF_NOTE_NV_TKINFO"
	.tkinfo
        /*0018*/ 	.word	0x00000002
        /*0030*/ 	.string	""
        /*0030*/ 	.string	"ptxas"
        /*0030*/ 	.string	"Cuda compilation tools, release 13.0, V13.0.88"
        /*0030*/ 	.string	"Build cuda_13.0.r13.0/compiler.36424714_0"
        /*0030*/ 	.string	"-arch sm_100 -m 64 "



//--------------------- .note.nv.cuinfo           --------------------------
	.section	.note.nv.cuinfo,"",@"SHT_NOTE"
	.sectionflags	@"SHF_NOTE_NV_CUINFO"
        /*0018*/ 	.short	0x0002
        /*001a*/ 	.short	0x0064
        /*001c*/ 	.short	0x0082
	.zero		2


//--------------------- .nv.info                  --------------------------
	.section	.nv.info,"",@"SHT_CUDA_INFO"
	.align	4


	//----- nvinfo : EIATTR_REGCOUNT
	.align		4
        /*0000*/ 	.byte	0x04, 0x2f
        /*0002*/ 	.short	(.L_1 - .L_0)
	.align		4
.L_0:
        /*0004*/ 	.word	index@(_Z9Stencil2DI15StencilOperatorLi3ELi3EEvPKfPfjjS2_)
        /*0008*/ 	.word	0x00000020


	//----- nvinfo : EIATTR_FRAME_SIZE
	.align		4
.L_1:
        /*000c*/ 	.byte	0x04, 0x11
        /*000e*/ 	.short	(.L_3 - .L_2)
	.align		4
.L_2:
        /*0010*/ 	.word	index@(_Z9Stencil2DI15StencilOperatorLi3ELi3EEvPKfPfjjS2_)
        /*0014*/ 	.word	0x00000000


	//----- nvinfo : EIATTR_MIN_STACK_SIZE
	.align		4
.L_3:
        /*0018*/ 	.byte	0x04, 0x12
        /*001a*/ 	.short	(.L_5 - .L_4)
	.align		4
.L_4:
        /*001c*/ 	.word	index@(_Z9Stencil2DI15StencilOperatorLi3ELi3EEvPKfPfjjS2_)
        /*0020*/ 	.word	0x00000000
.L_5:


//--------------------- .nv.compat                --------------------------
	.section	.nv.compat,"",@"SHT_CUDA_COMPAT_INFO"
	.align	4
        /*0000*/ 	.byte	0x02, 0x09, 0x00, 0x00, 0x02, 0x02, 0x01, 0x00, 0x02, 0x05, 0x05, 0x00, 0x03, 0x07, 0x01, 0x01
        /*0010*/ 	.byte	0x02, 0x03, 0x00, 0x00, 0x02, 0x06, 0x01, 0x00, 0x04, 0x0b, 0x08, 0x00, 0x09, 0x00, 0x00, 0x00
        /*0020*/ 	.byte	0x00, 0x00, 0x00, 0x00


//--------------------- .nv.info._Z9Stencil2DI15StencilOperatorLi3ELi3EEvPKfPfjjS2_ --------------------------
	.section	.nv.info._Z9Stencil2DI15StencilOperatorLi3ELi3EEvPKfPfjjS2_,"",@"SHT_CUDA_INFO"
	.sectionflags	@""
	.align	4


	//----- nvinfo : EIATTR_CUDA_API_VERSION
	.align		4
        /*0000*/ 	.byte	0x04, 0x37
        /*0002*/ 	.short	(.L_7 - .L_6)
.L_6:
        /*0004*/ 	.word	0x00000082


	//----- nvinfo : EIATTR_KPARAM_INFO
	.align		4
.L_7:
        /*0008*/ 	.byte	0x04, 0x17
        /*000a*/ 	.short	(.L_9 - .L_8)
.L_8:
        /*000c*/ 	.word	0x00000000
        /*0010*/ 	.short	0x0004
        /*0012*/ 	.short	0x0018
        /*0014*/ 	.byte	0x00, 0xf5, 0x21, 0x00


	//----- nvinfo : EIATTR_KPARAM_INFO
	.align		4
.L_9:
        /*0018*/ 	.byte	0x04, 0x17
        /*001a*/ 	.short	(.L_11 - .L_10)
.L_10:
        /*001c*/ 	.word	0x00000000
        /*0020*/ 	.short	0x0003
        /*0022*/ 	.short	0x0014
        /*0024*/ 	.byte	0x00, 0xf0, 0x11, 0x00


	//----- nvinfo : EIATTR_KPARAM_INFO
	.align		4
.L_11:
        /*0028*/ 	.byte	0x04, 0x17
        /*002a*/ 	.short	(.L_13 - .L_12)
.L_12:
        /*002c*/ 	.word	0x00000000
        /*0030*/ 	.short	0x0002
        /*0032*/ 	.short	0x0010
        /*0034*/ 	.byte	0x00, 0xf0, 0x11, 0x00


	//----- nvinfo : EIATTR_KPARAM_INFO
	.align		4
.L_13:
        /*0038*/ 	.byte	0x04, 0x17
        /*003a*/ 	.short	(.L_15 - .L_14)
.L_14:
        /*003c*/ 	.word	0x00000000
        /*0040*/ 	.short	0x0001
        /*0042*/ 	.short	0x0008
        /*0044*/ 	.byte	0x00, 0xf5, 0x21, 0x00


	//----- nvinfo : EIATTR_KPARAM_INFO
	.align		4
.L_15:
        /*0048*/ 	.byte	0x04, 0x17
        /*004a*/ 	.short	(.L_17 - .L_16)
.L_16:
        /*004c*/ 	.word	0x00000000
        /*0050*/ 	.short	0x0000
        /*0052*/ 	.short	0x0000
        /*0054*/ 	.byte	0x00, 0xf5, 0x21, 0x00


	//----- nvinfo : EIATTR_SPARSE_MMA_MASK
	.align		4
.L_17:
        /*0058*/ 	.byte	0x03, 0x50
        /*005a*/ 	.short	0x0000


	//----- nvinfo : EIATTR_MAXREG_COUNT
	.align		4
        /*005c*/ 	.byte	0x03, 0x1b
        /*005e*/ 	.short	0x00ff


	//----- nvinfo : EIATTR_MERCURY_ISA_VERSION
	.align		4
        /*0060*/ 	.byte	0x03, 0x5f
        /*0062*/ 	.short	0x0101


	//----- nvinfo : EIATTR_VRC_CTA_INIT_COUNT
	.align		4
        /*0064*/ 	.byte	0x02, 0x4a
	.zero		1
	.zero		1


	//----- nvinfo : EIATTR_EXIT_INSTR_OFFSETS
	.align		4
        /*0068*/ 	.byte	0x04, 0x1c
        /*006a*/ 	.short	(.L_19 - .L_18)


	//   ....[0]....
.L_18:
        /*006c*/ 	.word	0x00000680


	//----- nvinfo : EIATTR_CBANK_PARAM_SIZE
	.align		4
.L_19:
        /*0070*/ 	.byte	0x03, 0x19
        /*0072*/ 	.short	0x0020


	//----- nvinfo : EIATTR_PARAM_CBANK
	.align		4
        /*0074*/ 	.byte	0x04, 0x0a
        /*0076*/ 	.short	(.L_21 - .L_20)
	.align		4
.L_20:
        /*0078*/ 	.word	index@(.nv.constant0._Z9Stencil2DI15StencilOperatorLi3ELi3EEvPKfPfjjS2_)
        /*007c*/ 	.short	0x0380
        /*007e*/ 	.short	0x0020


	//----- nvinfo : EIATTR_SW_WAR
	.align		4
.L_21:
        /*0080*/ 	.byte	0x04, 0x36
        /*0082*/ 	.short	(.L_23 - .L_22)
.L_22:
        /*0084*/ 	.word	0x00000008
.L_23:


//--------------------- .nv.callgraph             --------------------------
	.section	.nv.callgraph,"",@"SHT_CUDA_CALLGRAPH"
	.align	4
	.sectionentsize	8
	.align		4
        /*0000*/ 	.word	0x00000000
	.align		4
        /*0004*/ 	.word	0xffffffff
	.align		4
        /*0008*/ 	.word	0x00000000
	.align		4
        /*000c*/ 	.word	0xfffffffe
	.align		4
        /*0010*/ 	.word	0x00000000
	.align		4
        /*0014*/ 	.word	0xfffffffd
	.align		4
        /*0018*/ 	.word	0x00000000
	.align		4
        /*001c*/ 	.word	0xfffffffc


//--------------------- .text._Z9Stencil2DI15StencilOperatorLi3ELi3EEvPKfPfjjS2_ --------------------------
	.section	.text._Z9Stencil2DI15StencilOperatorLi3ELi3EEvPKfPfjjS2_,"ax",@progbits
	.align	128
        .global         _Z9Stencil2DI15StencilOperatorLi3ELi3EEvPKfPfjjS2_
        .type           _Z9Stencil2DI15StencilOperatorLi3ELi3EEvPKfPfjjS2_,@function
        .size           _Z9Stencil2DI15StencilOperatorLi3ELi3EEvPKfPfjjS2_,(.L_x_1 - _Z9Stencil2DI15StencilOperatorLi3ELi3EEvPKfPfjjS2_)
        .other          _Z9Stencil2DI15StencilOperatorLi3ELi3EEvPKfPfjjS2_,@"STO_CUDA_ENTRY STV_DEFAULT"
_Z9Stencil2DI15StencilOperatorLi3ELi3EEvPKfPfjjS2_:
.text._Z9Stencil2DI15StencilOperatorLi3ELi3EEvPKfPfjjS2_:
[----:B------:R-:W-:Y:S01]  /*0000*/  LDC R1, c[0x0][0x37c] ;  /* 0x0000df00ff017b82 */ /* 0x000fe20000000800 */
[----:B------:R-:W0:Y:S07]  /*0010*/  S2R R0, SR_TID.X ;  /* 0x0000000000007919 */ /* 0x000e2e0000002100 */
[----:B------:R-:W0:Y:S01]  /*0020*/  S2UR UR4, SR_CTAID.X ;  /* 0x00000000000479c3 */ /* 0x000e220000002500 */
[----:B------:R-:W1:Y:S01]  /*0030*/  LDCU.64 UR6, c[0x0][0x380] ;  /* 0x00007000ff0677ac */ /* 0x000e620008000a00 */
[----:B------:R-:W2:Y:S06]  /*0040*/  S2R R3, SR_TID.Y ;  /* 0x0000000000037919 */ /* 0x000eac0000002200 */
[----:B------:R-:W0:Y:S08]  /*0050*/  LDC R13, c[0x0][0x360] ;  /* 0x0000d800ff0d7b82 */ /* 0x000e300000000800 */
[----:B------:R-:W2:Y:S08]  /*0060*/  S2UR UR5, SR_CTAID.Y ;  /* 0x00000000000579c3 */ /* 0x000eb00000002600 */
[----:B------:R-:W2:Y:S08]  /*0070*/  LDC R12, c[0x0][0x364] ;  /* 0x0000d900ff0c7b82 */ /* 0x000eb00000000800 */
[----:B------:R-:W3:Y:S01]  /*0080*/  LDC.64 R4, c[0x0][0x390] ;  /* 0x0000e400ff047b82 */ /* 0x000ee20000000a00 */
[----:B0-----:R-:W-:-:S05]  /*0090*/  IMAD R13, R13, UR4, R0 ;  /* 0x000000040d0d7c24 */ /* 0x001fca000f8e0200 */
[C---:B------:R-:W-:Y:S02]  /*00a0*/  ISETP.GE.AND P0, PT, R13.reuse, 0x1, PT ;  /* 0x000000010d00780c */ /* 0x040fe40003f06270 */
[C---:B------:R-:W-:Y:S01]  /*00b0*/  ISETP.GE.AND P1, PT, R13.reuse, RZ, PT ;  /* 0x000000ff0d00720c */ /* 0x040fe20003f26270 */
[----:B--2---:R-:W-:Y:S01]  /*00c0*/  IMAD R12, R12, UR5, R3 ;  /* 0x000000050c0c7c24 */ /* 0x004fe2000f8e0203 */
[----:B------:R-:W0:Y:S03]  /*00d0*/  LDCU.64 UR4, c[0x0][0x358] ;  /* 0x00006b00ff0477ac */ /* 0x000e260008000a00 */
[C---:B------:R-:W-:Y:S01]  /*00e0*/  VIADD R0, R12.reuse, 0x1 ;  /* 0x000000010c007836 */ /* 0x040fe20000000000 */
[----:B------:R-:W-:Y:S02]  /*00f0*/  ISETP.NE.AND P2, PT, R12, RZ, PT ;  /* 0x000000ff0c00720c */ /* 0x000fe40003f45270 */
[----:B---3--:R-:W-:-:S02]  /*0100*/  SEL R3, R13, R4, P0 ;  /* 0x000000040d037207 */ /* 0x008fc40000000000 */
[-C--:B------:R-:W-:Y:S02]  /*0110*/  SEL R7, R13, R4.reuse, P1 ;  /* 0x000000040d077207 */ /* 0x080fe40000800000 */
[-C--:B------:R-:W-:Y:S02]  /*0120*/  ISETP.GE.AND P0, PT, R0, R5.reuse, PT ;  /* 0x000000050000720c */ /* 0x080fe40003f06270 */
[-C--:B------:R-:W-:Y:S02]  /*0130*/  LOP3.LUT R0, RZ, R4.reuse, RZ, 0x33, !PT ;  /* 0x00000004ff007212 */ /* 0x080fe400078e33ff */
[-C--:B------:R-:W-:Y:S02]  /*0140*/  ISETP.GT.AND P1, PT, R3, R4.reuse, PT ;  /* 0x000000040300720c */ /* 0x080fe40003f24270 */
[----:B------:R-:W-:Y:S02]  /*0150*/  ISETP.GE.AND P3, PT, R7, R4, PT ;  /* 0x000000040700720c */ /* 0x000fe40003f66270 */
[----:B------:R-:W-:-:S02]  /*0160*/  SEL R26, R12, R5, P2 ;  /* 0x000000050c1a7207 */ /* 0x000fc40001000000 */
[----:B------:R-:W-:Y:S02]  /*0170*/  SEL R0, R0, 0xffffffff, P1 ;  /* 0xffffffff00007807 */ /* 0x000fe40000800000 */
[----:B------:R-:W-:Y:S02]  /*0180*/  SEL R6, R4, RZ, P3 ;  /* 0x000000ff04067207 */ /* 0x000fe40001800000 */
[-C--:B------:R-:W-:Y:S01]  /*0190*/  LOP3.LUT R2, RZ, R5.reuse, RZ, 0x33, !PT ;  /* 0x00000005ff027212 */ /* 0x080fe200078e33ff */
[----:B------:R-:W-:Y:S01]  /*01a0*/  IMAD.IADD R0, R3, 0x1, R0 ;  /* 0x0000000103007824 */ /* 0x000fe200078e0200 */
[-C--:B------:R-:W-:Y:S01]  /*01b0*/  ISETP.GT.AND P1, PT, R26, R5.reuse, PT ;  /* 0x000000051a00720c */ /* 0x080fe20003f24270 */
[----:B------:R-:W-:Y:S01]  /*01c0*/  IMAD.IADD R8, R7, 0x1, -R6 ;  /* 0x0000000107087824 */ /* 0x000fe200078e0a06 */
[C---:B------:R-:W-:Y:S01]  /*01d0*/  ISETP.GE.AND P2, PT, R13.reuse, -0x1, PT ;  /* 0xffffffff0d00780c */ /* 0x040fe20003f46270 */
[----:B------:R-:W2:Y:S01]  /*01e0*/  LDC.64 R6, c[0x0][0x380] ;  /* 0x0000e000ff067b82 */ /* 0x000ea20000000a00 */
[----:B------:R-:W-:Y:S01]  /*01f0*/  SEL R3, R2, 0xffffffff, P1 ;  /* 0xffffffff02037807 */ /* 0x000fe20000800000 */
[----:B------:R-:W-:Y:S01]  /*0200*/  IMAD R23, R8, R5, RZ ;  /* 0x0000000508177224 */ /* 0x000fe200078e02ff */
[----:B------:R-:W-:-:S02]  /*0210*/  SEL R9, R13, R4, P2 ;  /* 0x000000040d097207 */ /* 0x000fc40001000000 */
[----:B------:R-:W-:Y:S01]  /*0220*/  ISETP.GE.AND P1, PT, R12, R5, PT ;  /* 0x000000050c00720c */ /* 0x000fe20003f26270 */
[----:B------:R-:W-:Y:S02]  /*0230*/  IMAD.IADD R26, R26, 0x1, R3 ;  /* 0x000000011a1a7824 */ /* 0x000fe400078e0203 */
[----:B------:R-:W-:Y:S01]  /*0240*/  VIADD R15, R9, 0x1 ;  /* 0x00000001090f7836 */ /* 0x000fe20000000000 */
[----:B------:R-:W0:Y:S01]  /*0250*/  LDC.64 R2, c[0x0][0x398] ;  /* 0x0000e600ff027b82 */ /* 0x000e220000000a00 */
[C---:B------:R-:W-:Y:S02]  /*0260*/  SEL R9, R5.reuse, RZ, P0 ;  /* 0x000000ff05097207 */ /* 0x040fe40000000000 */
[----:B------:R-:W-:Y:S02]  /*0270*/  SEL R11, R5, RZ, P1 ;  /* 0x000000ff050b7207 */ /* 0x000fe40000800000 */
[----:B------:R-:W-:Y:S02]  /*0280*/  ISETP.GE.AND P2, PT, R15, R4, PT ;  /* 0x000000040f00720c */ /* 0x000fe40003f46270 */
[----:B------:R-:W-:Y:S01]  /*0290*/  SHF.R.S32.HI R27, RZ, 0x1f, R9 ;  /* 0x0000001fff1b7819 */ /* 0x000fe20000011409 */
[C---:B------:R-:W-:Y:S01]  /*02a0*/  IMAD.IADD R24, R12.reuse, 0x1, -R11 ;  /* 0x000000010c187824 */ /* 0x040fe200078e0a0b */
[----:B------:R-:W-:Y:S01]  /*02b0*/  IADD3 R22, P0, PT, R12, -R9, RZ ;  /* 0x800000090c167210 */ /* 0x000fe20007f1e0ff */
[----:B------:R-:W-:Y:S01]  /*02c0*/  IMAD R9, R0, R5, RZ ;  /* 0x0000000500097224 */ /* 0x000fe200078e02ff */
[----:B------:R-:W-:-:S02]  /*02d0*/  SEL R18, R4, RZ, P2 ;  /* 0x000000ff04127207 */ /* 0x000fc40001000000 */
[-C--:B------:R-:W-:Y:S01]  /*02e0*/  IADD3 R0, P1, PT, R23, R22.reuse, RZ ;  /* 0x0000001617007210 */ /* 0x080fe20007f3e0ff */
[----:B------:R-:W-:Y:S01]  /*02f0*/  IMAD.X R27, RZ, RZ, ~R27, P0 ;  /* 0x000000ffff1b7224 */ /* 0x000fe200000e0e1b */
[----:B------:R-:W-:Y:S01]  /*0300*/  IADD3 R4, P0, PT, R9, R22, RZ ;  /* 0x0000001609047210 */ /* 0x000fe20007f1e0ff */
[----:B------:R-:W-:Y:S02]  /*0310*/  IMAD.IADD R18, R15, 0x1, -R18 ;  /* 0x000000010f127824 */ /* 0x000fe400078e0a12 */
[----:B------:R-:W-:Y:S01]  /*0320*/  IMAD.IADD R15, R26, 0x1, R9 ;  /* 0x000000011a0f7824 */ /* 0x000fe200078e0209 */
[CC--:B------:R-:W-:Y:S01]  /*0330*/  LEA.HI.X.SX32 R11, R9.reuse, R27.reuse, 0x1, P0 ;  /* 0x0000001b090b7211 */ /* 0x0c0fe200000f0eff */
[----:B------:R-:W-:Y:S01]  /*0340*/  IMAD.IADD R29, R9, 0x1, R24 ;  /* 0x00000001091d7824 */ /* 0x000fe200078e0218 */
[----:B------:R-:W-:Y:S01]  /*0350*/  LEA.HI.X.SX32 R9, R23, R27, 0x1, P1 ;  /* 0x0000001b17097211 */ /* 0x000fe200008f0eff */
[--C-:B--2---:R-:W-:Y:S01]  /*0360*/  IMAD.WIDE R14, R15, 0x4, R6.reuse ;  /* 0x000000040f0e7825 */ /* 0x104fe200078e0206 */
[----:B-1----:R-:W-:Y:S01]  /*0370*/  LEA R8, P1, R0, UR6, 0x2 ;  /* 0x0000000600087c11 */ /* 0x002fe2000f8210ff */
[----:B0-----:R-:W2:Y:S01]  /*0380*/  LDG.E R21, desc[UR4][R2.64+0x4] ;  /* 0x0000040402157981 */ /* 0x001ea2000c1e1900 */
[----:B------:R-:W-:Y:S01]  /*0390*/  LEA R16, P0, R4, UR6, 0x2 ;  /* 0x0000000604107c11 */ /* 0x000fe2000f8010ff */
[----:B------:R-:W-:Y:S01]  /*03a0*/  IMAD.WIDE R28, R29, 0x4, R6 ;  /* 0x000000041d1c7825 */ /* 0x000fe200078e0206 */
[----:B------:R-:W-:Y:S01]  /*03b0*/  LEA.HI.X R9, R0, UR7, R9, 0x2, P1 ;  /* 0x0000000700097c11 */ /* 0x000fe200088f1409 */
[----:B------:R0:W3:Y:S01]  /*03c0*/  LDG.E R19, desc[UR4][R14.64] ;  /* 0x000000040e137981 */ /* 0x0000e2000c1e1900 */
[----:B------:R-:W-:Y:S01]  /*03d0*/  LEA.HI.X R17, R4, UR7, R11, 0x2, P0 ;  /* 0x0000000704117c11 */ /* 0x000fe200080f140b */
[----:B------:R-:W-:-:S02]  /*03e0*/  IMAD.IADD R11, R26, 0x1, R23 ;  /* 0x000000011a0b7824 */ /* 0x000fc400078e0217 */
[----:B------:R-:W3:Y:S01]  /*03f0*/  LDG.E R0, desc[UR4][R2.64] ;  /* 0x0000000402007981 */ /* 0x000ee2000c1e1900 */
[----:B------:R-:W-:-:S03]  /*0400*/  IMAD.IADD R25, R24, 0x1, R23 ;  /* 0x0000000118197824 */ /* 0x000fc600078e0217 */
[----:B------:R1:W2:Y:S01]  /*0410*/  LDG.E R4, desc[UR4][R28.64] ;  /* 0x000000041c047981 */ /* 0x0002a2000c1e1900 */
[----:B------:R-:W-:-:S03]  /*0420*/  IMAD.WIDE R10, R11, 0x4, R6 ;  /* 0x000000040b0a7825 */ /* 0x000fc600078e0206 */
[----:B------:R-:W4:Y:S01]  /*0430*/  LDG.E R23, desc[UR4][R2.64+0x8] ;  /* 0x0000080402177981 */ /* 0x000f22000c1e1900 */
[----:B0-----:R-:W-:-:S03]  /*0440*/  IMAD.WIDE R14, R25, 0x4, R6 ;  /* 0x00000004190e7825 */ /* 0x001fc600078e0206 */
[----:B------:R0:W5:Y:S01]  /*0450*/  LDG.E R20, desc[UR4][R10.64] ;  /* 0x000000040a147981 */ /* 0x000162000c1e1900 */
[----:B-1----:R-:W-:-:S03]  /*0460*/  IMAD R29, R18, R5, RZ ;  /* 0x00000005121d7224 */ /* 0x002fc600078e02ff */
[----:B------:R1:W4:Y:S01]  /*0470*/  LDG.E R18, desc[UR4][R16.64+0x4] ;  /* 0x0000040410127981 */ /* 0x000322000c1e1900 */
[----:B------:R-:W-:-:S03]  /*0480*/  IMAD.IADD R28, R26, 0x1, R29 ;  /* 0x000000011a1c7824 */ /* 0x000fc600078e021d */
[----:B------:R-:W5:Y:S01]  /*0490*/  LDG.E R25, desc[UR4][R2.64+0xc] ;  /* 0x00000c0402197981 */ /* 0x000f62000c1e1900 */
[----:B------:R-:W-:Y:S01]  /*04a0*/  IADD3 R22, P0, PT, R29, R22, RZ ;  /* 0x000000161d167210 */ /* 0x000fe20007f1e0ff */
[----:B------:R-:W-:Y:S02]  /*04b0*/  IMAD.IADD R26, R24, 0x1, R29 ;  /* 0x00000001181a7824 */ /* 0x000fe400078e021d */
[----:B------:R-:W5:Y:S01]  /*04c0*/  LDG.E R15, desc[UR4][R14.64] ;  /* 0x000000040e0f7981 */ /* 0x000f62000c1e1900 */
[----:B0-----:R-:W-:-:S03]  /*04d0*/  IMAD.WIDE R10, R28, 0x4, R6 ;  /* 0x000000041c0a7825 */ /* 0x001fc600078e0206 */
[----:B------:R-:W5:Y:S01]  /*04e0*/  LDG.E R24, desc[UR4][R2.64+0x10] ;  /* 0x0000100402187981 */ /* 0x000f62000c1e1900 */
[----:B------:R-:W-:Y:S01]  /*04f0*/  LEA.HI.X.SX32 R27, R29, R27, 0x1, P0 ;  /* 0x0000001b1d1b7211 */ /* 0x000fe200000f0eff */
[----:B------:R-:W-:Y:S02]  /*0500*/  IMAD.WIDE R6, R26, 0x4, R6 ;  /* 0x000000041a067825 */ /* 0x000fe400078e0206 */
[----:B------:R-:W5:Y:S01]  /*0510*/  LDG.E R8, desc[UR4][R8.64+0x4] ;  /* 0x0000040408087981 */ /* 0x000f62000c1e1900 */
[----:B-1----:R-:W-:-:S03]  /*0520*/  LEA R16, P0, R22, UR6, 0x2 ;  /* 0x0000000616107c11 */ /* 0x002fc6000f8010ff */
[----:B------:R-:W5:Y:S01]  /*0530*/  LDG.E R29, desc[UR4][R2.64+0x14] ;  /* 0x00001404021d7981 */ /* 0x000f62000c1e1900 */
[----:B------:R-:W-:Y:S02]  /*0540*/  LEA.HI.X R17, R22, UR7, R27, 0x2, P0 ;  /* 0x0000000716117c11 */ /* 0x000fe400080f141b */
[----:B------:R-:W0:Y:S01]  /*0550*/  LDC.64 R26, c[0x0][0x388] ;  /* 0x0000e200ff1a7b82 */ /* 0x000e220000000a00 */
[----:B------:R-:W5:Y:S04]  /*0560*/  LDG.E R11, desc[UR4][R10.64] ;  /* 0x000000040a0b7981 */ /* 0x000f68000c1e1900 */
[----:B------:R-:W5:Y:S04]  /*0570*/  LDG.E R28, desc[UR4][R2.64+0x18] ;  /* 0x00001804021c7981 */ /* 0x000f68000c1e1900 */
[----:B------:R-:W5:Y:S04]  /*0580*/  LDG.E R7, desc[UR4][R6.64] ;  /* 0x0000000406077981 */ /* 0x000f68000c1e1900 */
[----:B------:R-:W5:Y:S04]  /*0590*/  LDG.E R14, desc[UR4][R2.64+0x1c] ;  /* 0x00001c04020e7981 */ /* 0x000f68000c1e1900 */
[----:B------:R-:W5:Y:S04]  /*05a0*/  LDG.E R16, desc[UR4][R16.64+0x4] ;  /* 0x0000040410107981 */ /* 0x000f68000c1e1900 */
[----:B------:R-:W5:Y:S01]  /*05b0*/  LDG.E R9, desc[UR4][R2.64+0x20] ;  /* 0x0000200402097981 */ /* 0x000f62000c1e1900 */
[----:B------:R-:W-:-:S04]  /*05c0*/  IMAD R5, R13, R5, R12 ;  /* 0x000000050d057224 */ /* 0x000fc800078e020c */
[----:B0-----:R-:W-:-:S04]  /*05d0*/  IMAD.WIDE R26, R5, 0x4, R26 ;  /* 0x00000004051a7825 */ /* 0x001fc800078e021a */
[----:B---3--:R-:W-:-:S04]  /*05e0*/  FFMA R0, R0, R19, RZ ;  /* 0x0000001300007223 */ /* 0x008fc800000000ff */
[----:B--2---:R-:W-:-:S04]  /*05f0*/  FFMA R0, R21, R4, R0 ;  /* 0x0000000415007223 */ /* 0x004fc80000000000 */
[----:B----4-:R-:W-:-:S04]  /*0600*/  FFMA R0, R23, R18, R0 ;  /* 0x0000001217007223 */ /* 0x010fc80000000000 */
[----:B-----5:R-:W-:-:S04]  /*0610*/  FFMA R25, R25, R20, R0 ;  /* 0x0000001419197223 */ /* 0x020fc80000000000 */
[----:B------:R-:W-:-:S04]  /*0620*/  FFMA R24, R24, R15, R25 ;  /* 0x0000000f18187223 */ /* 0x000fc80000000019 */
[----:B------:R-:W-:-:S04]  /*0630*/  FFMA R29, R29, R8, R24 ;  /* 0x000000081d1d7223 */ /* 0x000fc80000000018 */
[----:B------:R-:W-:-:S04]  /*0640*/  FFMA R11, R28, R11, R29 ;  /* 0x0000000b1c0b7223 */ /* 0x000fc8000000001d */
[----:B------:R-:W-:-:S04]  /*0650*/  FFMA R14, R14, R7, R11 ;  /* 0x000000070e0e7223 */ /* 0x000fc8000000000b */
[----:B------:R-:W-:-:S05]  /*0660*/  FFMA R9, R9, R16, R14 ;  /* 0x0000001009097223 */ /* 0x000fca000000000e */
[----:B------:R-:W-:Y:S01]  /*0670*/  STG.E desc[UR4][R26.64], R9 ;  /* 0x000000091a007986 */ /* 0x000fe2000c101904 */
[----:B------:R-:W-:Y:S05]  /*0680*/  EXIT ;  /* 0x000000000000794d */ /* 0x000fea0003800000 */
.L_x_0:
[----:B------:R-:W-:-:S00]  /*0690*/  BRA `(.L_x_0) ;  /* 0xfffffffc00fc7947 */ /* 0x000fc0000383ffff */
[----:B------:R-:W-:-:S00]  /*06a0*/  NOP ;  /* 0x0000000000007918 */ /* 0x000fc00000000000 */
        /* <DEDUP_REMOVED lines=13> */
.L_x_1:


//--------------------- .nv.shared.reserved.0     --------------------------
	.section	.nv.shared.reserved.0,"aw",@nobits
	.weak		__nv_reservedSMEM_offset_0_alias
	.size		__nv_reservedSMEM_offset_0_alias, 0, 64
	.other		__nv_reservedSMEM_offset_0_alias,@"STO_CUDA_RESERVED_SHARED STV_DEFAULT"
__nv_reservedSMEM_offset_0_alias:
	.zero		0
	.zero		64


//--------------------- .nv.constant0._Z9Stencil2DI15StencilOperatorLi3ELi3EEvPKfPfjjS2_ --------------------------
	.section	.nv.constant0._Z9Stencil2DI15StencilOperatorLi3ELi3EEvPKfPfjjS2_,"a",@progbits
	.sectionflags	@""
	.align	4
.nv.constant0._Z9Stencil2DI15StencilOperatorLi3ELi3EEvPKfPfjjS2_:
	.zero		928


//--------------------- SYMBOLS --------------------------

	.type		.nv.reservedSmem.offset0,@object
	.size		.nv.reservedSmem.offset0,0x4
